//
// Generated by NVIDIA NVVM Compiler
//
// Compiler Build ID: CL-36424714
// Cuda compilation tools, release 13.0, V13.0.88
// Based on NVVM 20.0.0
//

.version 9.0
.target sm_100
.address_size 64

	// .globl	_Z25kernel_arithmetic_forwardPfS_ifi

.visible .entry _Z25kernel_arithmetic_forwardPfS_ifi(
	.param .u64 .ptr .align 1 _Z25kernel_arithmetic_forwardPfS_ifi_param_0,
	.param .u64 .ptr .align 1 _Z25kernel_arithmetic_forwardPfS_ifi_param_1,
	.param .u32 _Z25kernel_arithmetic_forwardPfS_ifi_param_2,
	.param .f32 _Z25kernel_arithmetic_forwardPfS_ifi_param_3,
	.param .u32 _Z25kernel_arithmetic_forwardPfS_ifi_param_4
)
{
	.reg .pred 	%p<11>;
	.reg .b32 	%r<21>;
	.reg .b32 	%f<10>;
	.reg .b64 	%rd<17>;

	ld.param.u64 	%rd3, [_Z25kernel_arithmetic_forwardPfS_ifi_param_0];
	ld.param.u64 	%rd4, [_Z25kernel_arithmetic_forwardPfS_ifi_param_1];
	ld.param.u32 	%r12, [_Z25kernel_arithmetic_forwardPfS_ifi_param_2];
	ld.param.f32 	%f1, [_Z25kernel_arithmetic_forwardPfS_ifi_param_3];
	ld.param.u32 	%r13, [_Z25kernel_arithmetic_forwardPfS_ifi_param_4];
	cvta.to.global.u64 	%rd1, %rd4;
	cvta.to.global.u64 	%rd2, %rd3;
	mov.u32 	%r14, %tid.x;
	mov.u32 	%r15, %ctaid.x;
	mov.u32 	%r1, %ntid.x;
	mad.lo.s32 	%r18, %r15, %r1, %r14;
	setp.ge.s32 	%p1, %r18, %r12;
	@%p1 bra 	$L__BB0_10;
	mov.u32 	%r16, %nctaid.x;
	mul.lo.s32 	%r3, %r1, %r16;
	setp.gt.s32 	%p2, %r13, 1;
	@%p2 bra 	$L__BB0_5;
	setp.eq.s32 	%p5, %r13, 0;
	@%p5 bra 	$L__BB0_8;
	setp.eq.s32 	%p6, %r13, 1;
	@%p6 bra 	$L__BB0_4;
	bra.uni 	$L__BB0_10;
$L__BB0_4:
	mul.wide.s32 	%rd11, %r18, 4;
	add.s64 	%rd12, %rd2, %rd11;
	ld.global.f32 	%f6, [%rd12];
	sub.f32 	%f7, %f6, %f1;
	add.s64 	%rd13, %rd1, %rd11;
	st.global.f32 	[%rd13], %f7;
	add.s32 	%r18, %r18, %r3;
	setp.lt.s32 	%p9, %r18, %r12;
	@%p9 bra 	$L__BB0_4;
	bra.uni 	$L__BB0_10;
$L__BB0_5:
	setp.eq.s32 	%p3, %r13, 2;
	@%p3 bra 	$L__BB0_9;
	setp.ne.s32 	%p4, %r13, 3;
	@%p4 bra 	$L__BB0_10;
$L__BB0_7:
	mul.wide.s32 	%rd5, %r18, 4;
	add.s64 	%rd6, %rd2, %rd5;
	ld.global.f32 	%f2, [%rd6];
	div.rn.f32 	%f3, %f2, %f1;
	add.s64 	%rd7, %rd1, %rd5;
	st.global.f32 	[%rd7], %f3;
	add.s32 	%r18, %r18, %r3;
	setp.lt.s32 	%p7, %r18, %r12;
	@%p7 bra 	$L__BB0_7;
	bra.uni 	$L__BB0_10;
$L__BB0_8:
	mul.wide.s32 	%rd14, %r18, 4;
	add.s64 	%rd15, %rd2, %rd14;
	ld.global.f32 	%f8, [%rd15];
	add.f32 	%f9, %f1, %f8;
	add.s64 	%rd16, %rd1, %rd14;
	st.global.f32 	[%rd16], %f9;
	add.s32 	%r18, %r18, %r3;
	setp.lt.s32 	%p10, %r18, %r12;
	@%p10 bra 	$L__BB0_8;
	bra.uni 	$L__BB0_10;
$L__BB0_9:
	mul.wide.s32 	%rd8, %r18, 4;
	add.s64 	%rd9, %rd2, %rd8;
	ld.global.f32 	%f4, [%rd9];
	mul.f32 	%f5, %f1, %f4;
	add.s64 	%rd10, %rd1, %rd8;
	st.global.f32 	[%rd10], %f5;
	add.s32 	%r18, %r18, %r3;
	setp.lt.s32 	%p8, %r18, %r12;
	@%p8 bra 	$L__BB0_9;
$L__BB0_10:
	ret;

}


// ===== COMPILED SASS (sm_100) =====

	.target	sm_100

	.elftype	@"ET_EXEC"


//--------------------- .note.nv.tkinfo           --------------------------
	.section	.note.nv.tkinfo,"",@"SHT_NOTE"
	.sectionflags	@"SHF_NOTE_NV_TKINFO"
	.tkinfo
        /*0018*/ 	.word	0x00000002
        /*0030*/ 	.string	""
        /*0030*/ 	.string	"ptxas"
        /*0030*/ 	.string	"Cuda compilation tools, release 13.0, V13.0.88"
        /*0030*/ 	.string	"Build cuda_13.0.r13.0/compiler.36424714_0"
        /*0030*/ 	.string	"-arch sm_100 -m 64 "



//--------------------- .note.nv.cuinfo           --------------------------
	.section	.note.nv.cuinfo,"",@"SHT_NOTE"
	.sectionflags	@"SHF_NOTE_NV_CUINFO"
        /*0018*/ 	.short	0x0002
        /*001a*/ 	.short	0x0064
        /*001c*/ 	.short	0x0082
	.zero		2


//--------------------- .nv.info                  --------------------------
	.section	.nv.info,"",@"SHT_CUDA_INFO"
	.align	4


	//----- nvinfo : EIATTR_REGCOUNT
	.align		4
        /*0000*/ 	.byte	0x04, 0x2f
        /*0002*/ 	.short	(.L_1 - .L_0)
	.align		4
.L_0:
        /*0004*/ 	.word	index@(_Z25kernel_arithmetic_forwardPfS_ifi)
        /*0008*/ 	.word	0x00000015


	//----- nvinfo : EIATTR_FRAME_SIZE
	.align		4
.L_1:
        /*000c*/ 	.byte	0x04, 0x11
        /*000e*/ 	.short	(.L_3 - .L_2)
	.align		4
.L_2:
        /*0010*/ 	.word	index@($__internal_0_$__cuda_sm3x_div_rn_noftz_f32_slowpath)
        /*0014*/ 	.word	0x00000000


	//----- nvinfo : EIATTR_FRAME_SIZE
	.align		4
.L_3:
        /*0018*/ 	.byte	0x04, 0x11
        /*001a*/ 	.short	(.L_5 - .L_4)
	.align		4
.L_4:
        /*001c*/ 	.word	index@(_Z25kernel_arithmetic_forwardPfS_ifi)
        /*0020*/ 	.word	0x00000000


	//----- nvinfo : EIATTR_MIN_STACK_SIZE
	.align		4
.L_5:
        /*0024*/ 	.byte	0x04, 0x12
        /*0026*/ 	.short	(.L_7 - .L_6)
	.align		4
.L_6:
        /*0028*/ 	.word	index@(_Z25kernel_arithmetic_forwardPfS_ifi)
        /*002c*/ 	.word	0x00000000
.L_7:


//--------------------- .nv.compat                --------------------------
	.section	.nv.compat,"",@"SHT_CUDA_COMPAT_INFO"
	.align	4
        /*0000*/ 	.byte	0x02, 0x09, 0x00, 0x00, 0x02, 0x02, 0x01, 0x00, 0x02, 0x05, 0x05, 0x00, 0x03, 0x07, 0x01, 0x01
        /*0010*/ 	.byte	0x02, 0x03, 0x00, 0x00, 0x02, 0x06, 0x01, 0x00, 0x04, 0x0b, 0x08, 0x00, 0x01, 0x00, 0x00, 0x00
        /*0020*/ 	.byte	0x00, 0x00, 0x00, 0x00


//--------------------- .nv.info._Z25kernel_arithmetic_forwardPfS_ifi --------------------------
	.section	.nv.info._Z25kernel_arithmetic_forwardPfS_ifi,"",@"SHT_CUDA_INFO"
	.sectionflags	@""
	.align	4


	//----- nvinfo : EIATTR_CUDA_API_VERSION
	.align		4
        /*0000*/ 	.byte	0x04, 0x37
        /*0002*/ 	.short	(.L_9 - .L_8)
.L_8:
        /*0004*/ 	.word	0x00000082


	//----- nvinfo : EIATTR_KPARAM_INFO
	.align		4
.L_9:
        /*0008*/ 	.byte	0x04, 0x17
        /*000a*/ 	.short	(.L_11 - .L_10)
.L_10:
        /*000c*/ 	.word	0x00000000
        /*0010*/ 	.short	0x0004
        /*0012*/ 	.short	0x0018
        /*0014*/ 	.byte	0x00, 0xf0, 0x11, 0x00


	//----- nvinfo : EIATTR_KPARAM_INFO
	.align		4
.L_11:
        /*0018*/ 	.byte	0x04, 0x17
        /*001a*/ 	.short	(.L_13 - .L_12)
.L_12:
        /*001c*/ 	.word	0x00000000
        /*0020*/ 	.short	0x0003
        /*0022*/ 	.short	0x0014
        /*0024*/ 	.byte	0x00, 0xf0, 0x11, 0x00


	//----- nvinfo : EIATTR_KPARAM_INFO
	.align		4
.L_13:
        /*0028*/ 	.byte	0x04, 0x17
        /*002a*/ 	.short	(.L_15 - .L_14)
.L_14:
        /*002c*/ 	.word	0x00000000
        /*0030*/ 	.short	0x0002
        /*0032*/ 	.short	0x0010
        /*0034*/ 	.byte	0x00, 0xf0, 0x11, 0x00


	//----- nvinfo : EIATTR_KPARAM_INFO
	.align		4
.L_15:
        /*0038*/ 	.byte	0x04, 0x17
        /*003a*/ 	.short	(.L_17 - .L_16)
.L_16:
        /*003c*/ 	.word	0x00000000
        /*0040*/ 	.short	0x0001
        /*0042*/ 	.short	0x0008
        /*0044*/ 	.byte	0x00, 0xf5, 0x21, 0x00


	//----- nvinfo : EIATTR_KPARAM_INFO
	.align		4
.L_17:
        /*0048*/ 	.byte	0x04, 0x17
        /*004a*/ 	.short	(.L_19 - .L_18)
.L_18:
        /*004c*/ 	.word	0x00000000
        /*0050*/ 	.short	0x0000
        /*0052*/ 	.short	0x0000
        /*0054*/ 	.byte	0x00, 0xf5, 0x21, 0x00


	//----- nvinfo : EIATTR_SPARSE_MMA_MASK
	.align		4
.L_19:
        /*0058*/ 	.byte	0x03, 0x50
        /*005a*/ 	.short	0x0000


	//----- nvinfo : EIATTR_MAXREG_COUNT
	.align		4
        /*005c*/ 	.byte	0x03, 0x1b
        /*005e*/ 	.short	0x00ff


	//----- nvinfo : EIATTR_MERCURY_ISA_VERSION
	.align		4
        /*0060*/ 	.byte	0x03, 0x5f
        /*0062*/ 	.short	0x0101


	//----- nvinfo : EIATTR_VRC_CTA_INIT_COUNT
	.align		4
        /*0064*/ 	.byte	0x02, 0x4a
	.zero		1
	.zero		1


	//----- nvinfo : EIATTR_EXIT_INSTR_OFFSETS
	.align		4
        /*0068*/ 	.byte	0x04, 0x1c
        /*006a*/ 	.short	(.L_21 - .L_20)


	//   ....[0]....
.L_20:
        /*006c*/ 	.word	0x00000070


	//   ....[1]....
        /*0070*/ 	.word	0x00000210


	//   ....[2]....
        /*0074*/ 	.word	0x000002a0


	//   ....[3]....
        /*0078*/ 	.word	0x00000350


	//   ....[4]....
        /*007c*/ 	.word	0x000004a0


	//   ....[5]....
        /*0080*/ 	.word	0x00000530


	//----- nvinfo : EIATTR_INDIRECT_BRANCH_TARGETS
	.align		4
.L_21:
        /*0084*/ 	.byte	0x04, 0x34
        /*0086*/ 	.short	(.L_23 - .L_22)


	//   ....[0]....
.L_22:
        /*0088*/ 	.word	.L_x_19@srel
        /*008c*/ 	.short	0x0
        /*008e*/ 	.short	0x0
        /*0090*/ 	.word	0x3
        /*0094*/ 	.word	.L_x_2@srel
        /*0098*/ 	.word	.L_x_1@srel
        /*009c*/ 	.word	.L_x_22@srel


	//----- nvinfo : EIATTR_CRS_STACK_SIZE
	.align		4
.L_23:
        /*00a0*/ 	.byte	0x04, 0x1e
        /*00a2*/ 	.short	(.L_25 - .L_24)
.L_24:
        /*00a4*/ 	.word	0x00000000


	//----- nvinfo : EIATTR_CBANK_PARAM_SIZE
	.align		4
.L_25:
        /*00a8*/ 	.byte	0x03, 0x19
        /*00aa*/ 	.short	0x001c


	//----- nvinfo : EIATTR_PARAM_CBANK
	.align		4
        /*00ac*/ 	.byte	0x04, 0x0a
        /*00ae*/ 	.short	(.L_27 - .L_26)
	.align		4
.L_26:
        /*00b0*/ 	.word	index@(.nv.constant0._Z25kernel_arithmetic_forwardPfS_ifi)
        /*00b4*/ 	.short	0x0380
        /*00b6*/ 	.short	0x001c


	//----- nvinfo : EIATTR_SW_WAR
	.align		4
.L_27:
        /*00b8*/ 	.byte	0x04, 0x36
        /*00ba*/ 	.short	(.L_29 - .L_28)
.L_28:
        /*00bc*/ 	.word	0x00000008
.L_29:


//--------------------- .nv.callgraph             --------------------------
	.section	.nv.callgraph,"",@"SHT_CUDA_CALLGRAPH"
	.align	4
	.sectionentsize	8
	.align		4
        /*0000*/ 	.word	0x00000000
	.align		4
        /*0004*/ 	.word	0xffffffff
	.align		4
        /*0008*/ 	.word	0x00000000
	.align		4
        /*000c*/ 	.word	0xfffffffe
	.align		4
        /*0010*/ 	.word	0x00000000
	.align		4
        /*0014*/ 	.word	0xfffffffd
	.align		4
        /*0018*/ 	.word	0x00000000
	.align		4
        /*001c*/ 	.word	0xfffffffc


//--------------------- .nv.constant2._Z25kernel_arithmetic_forwardPfS_ifi --------------------------
	.section	.nv.constant2._Z25kernel_arithmetic_forwardPfS_ifi,"a",@progbits
	.sectionflags	@""
	.align	4
.nv.constant2._Z25kernel_arithmetic_forwardPfS_ifi:
        /*0000*/ 	.byte	0x20, 0x02, 0x00, 0x00, 0x90, 0x01, 0x00, 0x00, 0x30, 0x05, 0x00, 0x00


//--------------------- .text._Z25kernel_arithmetic_forwardPfS_ifi --------------------------
	.section	.text._Z25kernel_arithmetic_forwardPfS_ifi,"ax",@progbits
	.align	128
        .global         _Z25kernel_arithmetic_forwardPfS_ifi
        .type           _Z25kernel_arithmetic_forwardPfS_ifi,@function
        .size           _Z25kernel_arithmetic_forwardPfS_ifi,(.L_x_23 - _Z25kernel_arithmetic_forwardPfS_ifi)
        .other          _Z25kernel_arithmetic_forwardPfS_ifi,@"STO_CUDA_ENTRY STV_DEFAULT"
_Z25kernel_arithmetic_forwardPfS_ifi:
.text._Z25kernel_arithmetic_forwardPfS_ifi:
[----:B------:R-:W-:Y:S01]  /*0000*/  LDC R1, c[0x0][0x37c] ;  /* 0x0000df00ff017b82 */ /* 0x000fe20000000800 */
[----:B------:R-:W0:Y:S07]  /*0010*/  S2R R9, SR_TID.X ;  /* 0x0000000000097919 */ /* 0x000e2e0000002100 */
[----:B------:R-:W0:Y:S01]  /*0020*/  S2UR UR4, SR_CTAID.X ;  /* 0x00000000000479c3 */ /* 0x000e220000002500 */
[----:B------:R-:W1:Y:S07]  /*0030*/  LDCU UR5, c[0x0][0x390] ;  /* 0x00007200ff0577ac */ /* 0x000e6e0008000800 */
[----:B------:R-:W0:Y:S02]  /*0040*/  LDC R2, c[0x0][0x360] ;  /* 0x0000d800ff027b82 */ /* 0x000e240000000800 */
[----:B0-----:R-:W-:-:S05]  /*0050*/  IMAD R9, R2, UR4, R9 ;  /* 0x0000000402097c24 */ /* 0x001fca000f8e0209 */
[----:B-1----:R-:W-:-:S13]  /*0060*/  ISETP.GE.AND P0, PT, R9, UR5, PT ;  /* 0x0000000509007c0c */ /* 0x002fda000bf06270 */
[----:B------:R-:W-:Y:S05]  /*0070*/  @P0 EXIT ;  /* 0x000000000000094d */ /* 0x000fea0003800000 */
[----:B------:R-:W0:Y:S01]  /*0080*/  LDC R0, c[0x0][0x398] ;  /* 0x0000e600ff007b82 */ /* 0x000e220000000800 */
[----:B------:R-:W1:Y:S01]  /*0090*/  LDCU UR4, c[0x0][0x370] ;  /* 0x00006e00ff0477ac */ /* 0x000e620008000800 */
[----:B------:R-:W2:Y:S01]  /*00a0*/  LDCU.64 UR6, c[0x0][0x358] ;  /* 0x00006b00ff0677ac */ /* 0x000ea20008000a00 */
[----:B-1----:R-:W-:Y:S01]  /*00b0*/  IMAD R2, R2, UR4, RZ ;  /* 0x0000000402027c24 */ /* 0x002fe2000f8e02ff */
[----:B0-----:R-:W-:-:S13]  /*00c0*/  ISETP.GT.AND P0, PT, R0, 0x1, PT ;  /* 0x000000010000780c */ /* 0x001fda0003f04270 */
[----:B--2---:R-:W-:Y:S05]  /*00d0*/  @P0 BRA `(.L_x_0) ;  /* 0x0000000000740947 */ /* 0x004fea0003800000 */
[----:B------:R-:W-:Y:S01]  /*00e0*/  VIMNMX.U32 R0, PT, PT, R0, 0x2, PT ;  /* 0x0000000200007848 */ /* 0x000fe20003fe0000 */
[----:B------:R-:W0:Y:S01]  /*00f0*/  LDC.64 R10, c[0x0][0x380] ;  /* 0x0000e000ff0a7b82 */ /* 0x000e220000000a00 */
[----:B------:R-:W1:Y:S03]  /*0100*/  LDCU UR4, c[0x0][0x394] ;  /* 0x00007280ff0477ac */ /* 0x000e660008000800 */
[----:B------:R-:W-:Y:S01]  /*0110*/  IMAD.SHL.U32 R0, R0, 0x4, RZ ;  /* 0x0000000400007824 */ /* 0x000fe200078e00ff */
[----:B------:R-:W2:Y:S03]  /*0120*/  LDCU UR8, c[0x0][0x394] ;  /* 0x00007280ff0877ac */ /* 0x000ea60008000800 */
[----:B------:R-:W3:Y:S08]  /*0130*/  LDC R6, c[0x2][R0] ;  /* 0x0080000000067b82 */ /* 0x000ef00000000800 */
[----:B------:R-:W4:Y:S08]  /*0140*/  LDC.64 R12, c[0x0][0x388] ;  /* 0x0000e200ff0c7b82 */ /* 0x000f300000000a00 */
[----:B------:R-:W0:Y:S08]  /*0150*/  LDC.64 R4, c[0x0][0x380] ;  /* 0x0000e000ff047b82 */ /* 0x000e300000000a00 */
[----:B------:R-:W0:Y:S01]  /*0160*/  LDC.64 R14, c[0x0][0x388] ;  /* 0x0000e200ff0e7b82 */ /* 0x000e220000000a00 */
[----:B---3--:R-:W-:-:S04]  /*0170*/  SHF.R.S32.HI R7, RZ, 0x1f, R6 ;  /* 0x0000001fff077819 */ /* 0x008fc80000011406 */
.L_x_19:
[----:B-12---:R-:W-:Y:S05]  /*0180*/  BRX R6 -0x190                                                           (*"BRANCH_TARGETS .L_x_2,.L_x_1,.L_x_22"*) ;  /* 0xfffffffc069c7949 */ /* 0x006fea000383ffff */
.L_x_1:
[----:B0-----:R-:W-:-:S06]  /*0190*/  IMAD.WIDE R4, R9, 0x4, R10 ;  /* 0x0000000409047825 */ /* 0x001fcc00078e020a */
[----:B------:R-:W2:Y:S01]  /*01a0*/  LDG.E R4, desc[UR6][R4.64] ;  /* 0x0000000604047981 */ /* 0x000ea2000c1e1900 */
[----:B-1--4-:R-:W-:-:S04]  /*01b0*/  IMAD.WIDE R6, R9, 0x4, R12 ;  /* 0x0000000409067825 */ /* 0x012fc800078e020c */
[----:B------:R-:W-:-:S05]  /*01c0*/  IMAD.IADD R9, R2, 0x1, R9 ;  /* 0x0000000102097824 */ /* 0x000fca00078e0209 */
[----:B------:R-:W-:Y:S01]  /*01d0*/  ISETP.GE.AND P0, PT, R9, UR5, PT ;  /* 0x0000000509007c0c */ /* 0x000fe2000bf06270 */
[----:B--2---:R-:W-:-:S05]  /*01e0*/  FADD R3, R4, -UR4 ;  /* 0x8000000404037e21 */ /* 0x004fca0008000000 */
[----:B------:R1:W-:Y:S07]  /*01f0*/  STG.E desc[UR6][R6.64], R3 ;  /* 0x0000000306007986 */ /* 0x0003ee000c101906 */
[----:B------:R-:W-:Y:S05]  /*0200*/  @!P0 BRA `(.L_x_1) ;  /* 0xfffffffc00e08947 */ /* 0x000fea000383ffff */
[----:B------:R-:W-:Y:S05]  /*0210*/  EXIT ;  /* 0x000000000000794d */ /* 0x000fea0003800000 */
.L_x_2:
[----:B0-----:R-:W-:-:S06]  /*0220*/  IMAD.WIDE R6, R9, 0x4, R4 ;  /* 0x0000000409067825 */ /* 0x001fcc00078e0204 */
[----:B------:R-:W2:Y:S01]  /*0230*/  LDG.E R6, desc[UR6][R6.64] ;  /* 0x0000000606067981 */ /* 0x000ea2000c1e1900 */
[----:B-1----:R-:W-:-:S04]  /*0240*/  IMAD.WIDE R10, R9, 0x4, R14 ;  /* 0x00000004090a7825 */ /* 0x002fc800078e020e */
[----:B------:R-:W-:-:S05]  /*0250*/  IMAD.IADD R9, R2, 0x1, R9 ;  /* 0x0000000102097824 */ /* 0x000fca00078e0209 */
[----:B------:R-:W-:Y:S01]  /*0260*/  ISETP.GE.AND P0, PT, R9, UR5, PT ;  /* 0x0000000509007c0c */ /* 0x000fe2000bf06270 */
[----:B--2---:R-:W-:-:S05]  /*0270*/  FADD R3, R6, UR8 ;  /* 0x0000000806037e21 */ /* 0x004fca0008000000 */
[----:B------:R1:W-:Y:S07]  /*0280*/  STG.E desc[UR6][R10.64], R3 ;  /* 0x000000030a007986 */ /* 0x0003ee000c101906 */
[----:B------:R-:W-:Y:S05]  /*0290*/  @!P0 BRA `(.L_x_2) ;  /* 0xfffffffc00e08947 */ /* 0x000fea000383ffff */
[----:B------:R-:W-:Y:S05]  /*02a0*/  EXIT ;  /* 0x000000000000794d */ /* 0x000fea0003800000 */
.L_x_0:
[----:B------:R-:W0:Y:S01]  /*02b0*/  LDC.64 R4, c[0x0][0x380] ;  /* 0x0000e000ff047b82 */ /* 0x000e220000000a00 */
[----:B------:R-:W-:Y:S01]  /*02c0*/  ISETP.NE.AND P0, PT, R0, 0x2, PT ;  /* 0x000000020000780c */ /* 0x000fe20003f05270 */
[----:B------:R-:W1:Y:S06]  /*02d0*/  LDCU UR4, c[0x0][0x394] ;  /* 0x00007280ff0477ac */ /* 0x000e6c0008000800 */
[----:B------:R-:W2:Y:S06]  /*02e0*/  LDC.64 R10, c[0x0][0x388] ;  /* 0x0000e200ff0a7b82 */ /* 0x000eac0000000a00 */
[----:B------:R-:W-:Y:S05]  /*02f0*/  @!P0 BRA `(.L_x_3) ;  /* 0x00000000006c8947 */ /* 0x000fea0003800000 */
[----:B--2---:R-:W2:Y:S01]  /*0300*/  LDC R11, c[0x0][0x394] ;  /* 0x0000e500ff0b7b82 */ /* 0x004ea20000000800 */
[----:B------:R-:W-:Y:S01]  /*0310*/  ISETP.NE.AND P0, PT, R0, 0x3, PT ;  /* 0x000000030000780c */ /* 0x000fe20003f05270 */
[----:B------:R-:W3:Y:S06]  /*0320*/  LDCU UR8, c[0x0][0x390] ;  /* 0x00007200ff0877ac */ /* 0x000eec0008000800 */
[----:B------:R-:W4:Y:S08]  /*0330*/  LDC.64 R6, c[0x0][0x380] ;  /* 0x0000e000ff067b82 */ /* 0x000f300000000a00 */
[----:B0-----:R-:W0:Y:S01]  /*0340*/  LDC.64 R4, c[0x0][0x388] ;  /* 0x0000e200ff047b82 */ /* 0x001e220000000a00 */
[----:B-1-3--:R-:W-:Y:S05]  /*0350*/  @P0 EXIT ;  /* 0x000000000000094d */ /* 0x00afea0003800000 */
.L_x_6:
[----:B----4-:R-:W-:-:S05]  /*0360*/  IMAD.WIDE R12, R9, 0x4, R6 ;  /* 0x00000004090c7825 */ /* 0x010fca00078e0206 */
[----:B------:R-:W3:Y:S01]  /*0370*/  LDG.E R0, desc[UR6][R12.64] ;  /* 0x000000060c007981 */ /* 0x000ee2000c1e1900 */
[----:B--2---:R-:W1:Y:S01]  /*0380*/  MUFU.RCP R8, R11 ;  /* 0x0000000b00087308 */ /* 0x004e620000001000 */
[----:B------:R-:W-:Y:S01]  /*0390*/  BSSY.RECONVERGENT B0, `(.L_x_4) ;  /* 0x000000b000007945 */ /* 0x000fe20003800200 */
[----:B-1----:R-:W-:-:S04]  /*03a0*/  FFMA R3, R8, -R11, 1 ;  /* 0x3f80000008037423 */ /* 0x002fc8000000080b */
[----:B------:R-:W-:Y:S02]  /*03b0*/  FFMA R3, R8, R3, R8 ;  /* 0x0000000308037223 */ /* 0x000fe40000000008 */
[----:B---3--:R-:W1:Y:S02]  /*03c0*/  FCHK P0, R0, R11 ;  /* 0x0000000b00007302 */ /* 0x008e640000000000 */
[----:B------:R-:W-:-:S04]  /*03d0*/  FFMA R8, R0, R3, RZ ;  /* 0x0000000300087223 */ /* 0x000fc800000000ff */
[----:B------:R-:W-:-:S04]  /*03e0*/  FFMA R10, R8, -R11, R0 ;  /* 0x8000000b080a7223 */ /* 0x000fc80000000000 */
[----:B------:R-:W-:Y:S01]  /*03f0*/  FFMA R3, R3, R10, R8 ;  /* 0x0000000a03037223 */ /* 0x000fe20000000008 */
[----:B-1----:R-:W-:Y:S06]  /*0400*/  @!P0 BRA `(.L_x_5) ;  /* 0x00000000000c8947 */ /* 0x002fec0003800000 */
[----:B------:R-:W-:-:S07]  /*0410*/  MOV R8, 0x430 ;  /* 0x0000043000087802 */ /* 0x000fce0000000f00 */
[----:B0-----:R-:W-:Y:S05]  /*0420*/  CALL.REL.NOINC `($__internal_0_$__cuda_sm3x_div_rn_noftz_f32_slowpath) ;  /* 0x0000000000447944 */ /* 0x001fea0003c00000 */
[----:B------:R-:W-:-:S07]  /*0430*/  IMAD.MOV.U32 R3, RZ, RZ, R0 ;  /* 0x000000ffff037224 */ /* 0x000fce00078e0000 */
.L_x_5:
[----:B------:R-:W-:Y:S05]  /*0440*/  BSYNC.RECONVERGENT B0 ;  /* 0x0000000000007941 */ /* 0x000fea0003800200 */
.L_x_4:
[----:B0-----:R-:W-:-:S04]  /*0450*/  IMAD.WIDE R12, R9, 0x4, R4 ;  /* 0x00000004090c7825 */ /* 0x001fc800078e0204 */
[----:B------:R-:W-:Y:S01]  /*0460*/  IMAD.IADD R9, R2, 0x1, R9 ;  /* 0x0000000102097824 */ /* 0x000fe200078e0209 */
[----:B------:R1:W-:Y:S04]  /*0470*/  STG.E desc[UR6][R12.64], R3 ;  /* 0x000000030c007986 */ /* 0x0003e8000c101906 */
[----:B------:R-:W-:-:S13]  /*0480*/  ISETP.GE.AND P0, PT, R9, UR8, PT ;  /* 0x0000000809007c0c */ /* 0x000fda000bf06270 */
[----:B-1----:R-:W-:Y:S05]  /*0490*/  @!P0 BRA `(.L_x_6) ;  /* 0xfffffffc00b08947 */ /* 0x002fea000383ffff */
[----:B------:R-:W-:Y:S05]  /*04a0*/  EXIT ;  /* 0x000000000000794d */ /* 0x000fea0003800000 */
.L_x_3:
[----:B0-----:R-:W-:-:S06]  /*04b0*/  IMAD.WIDE R6, R9, 0x4, R4 ;  /* 0x0000000409067825 */ /* 0x001fcc00078e0204 */
[----:B------:R-:W1:Y:S01]  /*04c0*/  LDG.E R6, desc[UR6][R6.64] ;  /* 0x0000000606067981 */ /* 0x000e62000c1e1900 */
[----:B--23--:R-:W-:-:S04]  /*04d0*/  IMAD.WIDE R12, R9, 0x4, R10 ;  /* 0x00000004090c7825 */ /* 0x00cfc800078e020a */
[----:B------:R-:W-:-:S05]  /*04e0*/  IMAD.IADD R9, R2, 0x1, R9 ;  /* 0x0000000102097824 */ /* 0x000fca00078e0209 */
[----:B------:R-:W-:Y:S01]  /*04f0*/  ISETP.GE.AND P0, PT, R9, UR5, PT ;  /* 0x0000000509007c0c */ /* 0x000fe2000bf06270 */
[----:B-1----:R-:W-:-:S05]  /*0500*/  FMUL R3, R6, UR4 ;  /* 0x0000000406037c20 */ /* 0x002fca0008400000 */
[----:B------:R3:W-:Y:S07]  /*0510*/  STG.E desc[UR6][R12.64], R3 ;  /* 0x000000030c007986 */ /* 0x0007ee000c101906 */
[----:B------:R-:W-:Y:S05]  /*0520*/  @!P0 BRA `(.L_x_3) ;  /* 0xfffffffc00e08947 */ /* 0x000fea000383ffff */
.L_x_22:
[----:B------:R-:W-:Y:S05]  /*0530*/  EXIT ;  /* 0x000000000000794d */ /* 0x000fea0003800000 */
        .weak           $__internal_0_$__cuda_sm3x_div_rn_noftz_f32_slowpath
        .type           $__internal_0_$__cuda_sm3x_div_rn_noftz_f32_slowpath,@function
        .size           $__internal_0_$__cuda_sm3x_div_rn_noftz_f32_slowpath,(.L_x_23 - $__internal_0_$__cuda_sm3x_div_rn_noftz_f32_slowpath)
$__internal_0_$__cuda_sm3x_div_rn_noftz_f32_slowpath:
[----:B------:R-:W0:Y:S01]  /*0540*/  LDC R3, c[0x0][0x394] ;  /* 0x0000e500ff037b82 */ /* 0x000e220000000800 */
[--C-:B------:R-:W-:Y:S01]  /*0550*/  SHF.R.U32.HI R10, RZ, 0x17, R0.reuse ;  /* 0x00000017ff0a7819 */ /* 0x100fe20000011600 */
[----:B------:R-:W1:Y:S01]  /*0560*/  LDCU UR4, c[0x0][0x394] ;  /* 0x00007280ff0477ac */ /* 0x000e620008000800 */
[----:B------:R-:W-:Y:S01]  /*0570*/  BSSY.RECONVERGENT B1, `(.L_x_7) ;  /* 0x0000064000017945 */ /* 0x000fe20003800200 */
[----:B------:R-:W-:Y:S01]  /*0580*/  IMAD.MOV.U32 R13, RZ, RZ, R0 ;  /* 0x000000ffff0d7224 */ /* 0x000fe200078e0000 */
[----:B------:R-:W-:-:S05]  /*0590*/  LOP3.LUT R16, R10, 0xff, RZ, 0xc0, !PT ;  /* 0x000000ff0a107812 */ /* 0x000fca00078ec0ff */
[----:B------:R-:W-:Y:S02]  /*05a0*/  VIADD R17, R16, 0xffffffff ;  /* 0xffffffff10117836 */ /* 0x000fe40000000000 */
[----:B-1----:R-:W-:Y:S01]  /*05b0*/  IMAD.U32 R14, RZ, RZ, UR4 ;  /* 0x00000004ff0e7e24 */ /* 0x002fe2000f8e00ff */
[----:B0-----:R-:W-:-:S04]  /*05c0*/  SHF.R.U32.HI R12, RZ, 0x17, R3 ;  /* 0x00000017ff0c7819 */ /* 0x001fc80000011603 */
[----:B------:R-:W-:-:S05]  /*05d0*/  LOP3.LUT R12, R12, 0xff, RZ, 0xc0, !PT ;  /* 0x000000ff0c0c7812 */ /* 0x000fca00078ec0ff */
[----:B------:R-:W-:-:S05]  /*05e0*/  VIADD R15, R12, 0xffffffff ;  /* 0xffffffff0c0f7836 */ /* 0x000fca0000000000 */
[----:B------:R-:W-:-:S04]  /*05f0*/  ISETP.GT.U32.AND P0, PT, R15, 0xfd, PT ;  /* 0x000000fd0f00780c */ /* 0x000fc80003f04070 */
[----:B------:R-:W-:-:S13]  /*0600*/  ISETP.GT.U32.OR P0, PT, R17, 0xfd, P0 ;  /* 0x000000fd1100780c */ /* 0x000fda0000704470 */
[----:B------:R-:W-:Y:S01]  /*0610*/  @!P0 IMAD.MOV.U32 R10, RZ, RZ, RZ ;  /* 0x000000ffff0a8224 */ /* 0x000fe200078e00ff */
[----:B------:R-:W-:Y:S06]  /*0620*/  @!P0 BRA `(.L_x_8) ;  /* 0x00000000005c8947 */ /* 0x000fec0003800000 */
[----:B------:R-:W-:Y:S02]  /*0630*/  FSETP.GTU.FTZ.AND P1, PT, |R3|, +INF , PT ;  /* 0x7f8000000300780b */ /* 0x000fe40003f3c200 */
[----:B------:R-:W-:-:S04]  /*0640*/  FSETP.GTU.FTZ.AND P0, PT, |R0|, +INF , PT ;  /* 0x7f8000000000780b */ /* 0x000fc80003f1c200 */
[----:B------:R-:W-:-:S13]  /*0650*/  PLOP3.LUT P0, PT, P0, P1, PT, 0xf8, 0x8f ;  /* 0x00000000008f781c */ /* 0x000fda0000703f70 */
[----:B------:R-:W-:Y:S05]  /*0660*/  @P0 BRA `(.L_x_9) ;  /* 0x00000004004c0947 */ /* 0x000fea0003800000 */
[----:B------:R-:W-:-:S13]  /*0670*/  LOP3.LUT P0, RZ, R14, 0x7fffffff, R13, 0xc8, !PT ;  /* 0x7fffffff0eff7812 */ /* 0x000fda000780c80d */
[----:B------:R-:W-:Y:S05]  /*0680*/  @!P0 BRA `(.L_x_10) ;  /* 0x00000004003c8947 */ /* 0x000fea0003800000 */
[C---:B------:R-:W-:Y:S02]  /*0690*/  FSETP.NEU.FTZ.AND P2, PT, |R0|.reuse, +INF , PT ;  /* 0x7f8000000000780b */ /* 0x040fe40003f5d200 */
[----:B------:R-:W-:Y:S02]  /*06a0*/  FSETP.NEU.FTZ.AND P1, PT, |R3|, +INF , PT ;  /* 0x7f8000000300780b */ /* 0x000fe40003f3d200 */
[----:B------:R-:W-:-:S11]  /*06b0*/  FSETP.NEU.FTZ.AND P0, PT, |R0|, +INF , PT ;  /* 0x7f8000000000780b */ /* 0x000fd60003f1d200 */
[----:B------:R-:W-:Y:S05]  /*06c0*/  @!P1 BRA !P2, `(.L_x_10) ;  /* 0x00000004002c9947 */ /* 0x000fea0005000000 */
[----:B------:R-:W-:-:S04]  /*06d0*/  LOP3.LUT P2, RZ, R13, 0x7fffffff, RZ, 0xc0, !PT ;  /* 0x7fffffff0dff7812 */ /* 0x000fc8000784c0ff */
[----:B------:R-:W-:-:S13]  /*06e0*/  PLOP3.LUT P1, PT, P1, P2, PT, 0x2f, 0xf2 ;  /* 0x0000000000f2781c */ /* 0x000fda0000f24577 */
[----:B------:R-:W-:Y:S05]  /*06f0*/  @P1 BRA `(.L_x_11) ;  /* 0x0000000400181947 */ /* 0x000fea0003800000 */
[----:B------:R-:W-:-:S04]  /*0700*/  LOP3.LUT P1, RZ, R14, 0x7fffffff, RZ, 0xc0, !PT ;  /* 0x7fffffff0eff7812 */ /* 0x000fc8000782c0ff */
[----:B------:R-:W-:-:S13]  /*0710*/  PLOP3.LUT P0, PT, P0, P1, PT, 0x2f, 0xf2 ;  /* 0x0000000000f2781c */ /* 0x000fda0000702577 */
[----:B------:R-:W-:Y:S05]  /*0720*/  @P0 BRA `(.L_x_12) ;  /* 0x0000000400000947 */ /* 0x000fea0003800000 */
[----:B------:R-:W-:Y:S02]  /*0730*/  ISETP.GE.AND P0, PT, R17, RZ, PT ;  /* 0x000000ff1100720c */ /* 0x000fe40003f06270 */
[----:B------:R-:W-:-:S11]  /*0740*/  ISETP.GE.AND P1, PT, R15, RZ, PT ;  /* 0x000000ff0f00720c */ /* 0x000fd60003f26270 */
[----:B------:R-:W-:Y:S02]  /*0750*/  @P0 IMAD.MOV.U32 R10, RZ, RZ, RZ ;  /* 0x000000ffff0a0224 */ /* 0x000fe400078e00ff */
[----:B------:R-:W-:Y:S01]  /*0760*/  @!P0 FFMA R13, R0, 1.84467440737095516160e+19, RZ ;  /* 0x5f800000000d8823 */ /* 0x000fe200000000ff */
[----:B------:R-:W-:Y:S02]  /*0770*/  @!P0 IMAD.MOV.U32 R10, RZ, RZ, -0x40 ;  /* 0xffffffc0ff0a8424 */ /* 0x000fe400078e00ff */
[----:B------:R-:W-:Y:S02]  /*0780*/  @!P1 FFMA R14, R3, 1.84467440737095516160e+19, RZ ;  /* 0x5f800000030e9823 */ /* 0x000fe400000000ff */
[----:B------:R-:W-:-:S07]  /*0790*/  @!P1 VIADD R10, R10, 0x40 ;  /* 0x000000400a0a9836 */ /* 0x000fce0000000000 */
.L_x_8:
[----:B------:R-:W-:Y:S01]  /*07a0*/  LEA R3, R12, 0xc0800000, 0x17 ;  /* 0xc08000000c037811 */ /* 0x000fe200078eb8ff */
[----:B------:R-:W-:Y:S04]  /*07b0*/  BSSY.RECONVERGENT B2, `(.L_x_13) ;  /* 0x0000036000027945 */ /* 0x000fe80003800200 */
[----:B------:R-:W-:Y:S02]  /*07c0*/  IMAD.IADD R14, R14, 0x1, -R3 ;  /* 0x000000010e0e7824 */ /* 0x000fe400078e0a03 */
[----:B------:R-:W-:Y:S02]  /*07d0*/  VIADD R3, R16, 0xffffff81 ;  /* 0xffffff8110037836 */ /* 0x000fe40000000000 */
[----:B------:R-:W0:Y:S01]  /*07e0*/  MUFU.RCP R15, R14 ;  /* 0x0000000e000f7308 */ /* 0x000e220000001000 */
[----:B------:R-:W-:Y:S01]  /*07f0*/  FADD.FTZ R17, -R14, -RZ ;  /* 0x800000ff0e117221 */ /* 0x000fe20000010100 */
[----:B------:R-:W-:-:S03]  /*0800*/  IMAD R0, R3, -0x800000, R13 ;  /* 0xff80000003007824 */ /* 0x000fc600078e020d */
[----:B0-----:R-:W-:-:S04]  /*0810*/  FFMA R16, R15, R17, 1 ;  /* 0x3f8000000f107423 */ /* 0x001fc80000000011 */
[----:B------:R-:W-:-:S04]  /*0820*/  FFMA R18, R15, R16, R15 ;  /* 0x000000100f127223 */ /* 0x000fc8000000000f */
[----:B------:R-:W-:-:S04]  /*0830*/  FFMA R13, R0, R18, RZ ;  /* 0x00000012000d7223 */ /* 0x000fc800000000ff */
[----:B------:R-:W-:-:S04]  /*0840*/  FFMA R16, R17, R13, R0 ;  /* 0x0000000d11107223 */ /* 0x000fc80000000000 */
[----:B------:R-:W-:Y:S01]  /*0850*/  FFMA R15, R18, R16, R13 ;  /* 0x00000010120f7223 */ /* 0x000fe2000000000d */
[----:B------:R-:W-:-:S03]  /*0860*/  IADD3 R13, PT, PT, R3, 0x7f, -R12 ;  /* 0x0000007f030d7810 */ /* 0x000fc60007ffe80c */
[----:B------:R-:W-:Y:S02]  /*0870*/  FFMA R16, R17, R15, R0 ;  /* 0x0000000f11107223 */ /* 0x000fe40000000000 */
[----:B------:R-:W-:Y:S02]  /*0880*/  IMAD.IADD R13, R13, 0x1, R10 ;  /* 0x000000010d0d7824 */ /* 0x000fe400078e020a */
[----:B------:R-:W-:-:S05]  /*0890*/  FFMA R0, R18, R16, R15 ;  /* 0x0000001012007223 */ /* 0x000fca000000000f */
[----:B------:R-:W-:-:S04]  /*08a0*/  SHF.R.U32.HI R3, RZ, 0x17, R0 ;  /* 0x00000017ff037819 */ /* 0x000fc80000011600 */
[----:B------:R-:W-:-:S05]  /*08b0*/  LOP3.LUT R3, R3, 0xff, RZ, 0xc0, !PT ;  /* 0x000000ff03037812 */ /* 0x000fca00078ec0ff */
[----:B------:R-:W-:-:S04]  /*08c0*/  IMAD.IADD R14, R3, 0x1, R13 ;  /* 0x00000001030e7824 */ /* 0x000fc800078e020d */
[----:B------:R-:W-:-:S05]  /*08d0*/  VIADD R3, R14, 0xffffffff ;  /* 0xffffffff0e037836 */ /* 0x000fca0000000000 */
[----:B------:R-:W-:-:S13]  /*08e0*/  ISETP.GE.U32.AND P0, PT, R3, 0xfe, PT ;  /* 0x000000fe0300780c */ /* 0x000fda0003f06070 */
[----:B------:R-:W-:Y:S05]  /*08f0*/  @!P0 BRA `(.L_x_14) ;  /* 0x0000000000808947 */ /* 0x000fea0003800000 */
[----:B------:R-:W-:-:S13]  /*0900*/  ISETP.GT.AND P0, PT, R14, 0xfe, PT ;  /* 0x000000fe0e00780c */ /* 0x000fda0003f04270 */
[----:B------:R-:W-:Y:S05]  /*0910*/  @P0 BRA `(.L_x_15) ;  /* 0x00000000006c0947 */ /* 0x000fea0003800000 */
[----:B------:R-:W-:-:S13]  /*0920*/  ISETP.GE.AND P0, PT, R14, 0x1, PT ;  /* 0x000000010e00780c */ /* 0x000fda0003f06270 */
[----:B------:R-:W-:Y:S05]  /*0930*/  @P0 BRA `(.L_x_16) ;  /* 0x0000000000740947 */ /* 0x000fea0003800000 */
[----:B------:R-:W-:Y:S02]  /*0940*/  ISETP.GE.AND P0, PT, R14, -0x18, PT ;  /* 0xffffffe80e00780c */ /* 0x000fe40003f06270 */
[----:B------:R-:W-:-:S11]  /*0950*/  LOP3.LUT R0, R0, 0x80000000, RZ, 0xc0, !PT ;  /* 0x8000000000007812 */ /* 0x000fd600078ec0ff */
[----:B------:R-:W-:Y:S05]  /*0960*/  @!P0 BRA `(.L_x_16) ;  /* 0x0000000000688947 */ /* 0x000fea0003800000 */
[-CC-:B------:R-:W-:Y:S01]  /*0970*/  FFMA.RZ R3, R18, R16.reuse, R15.reuse ;  /* 0x0000001012037223 */ /* 0x180fe2000000c00f */
[----:B------:R-:W-:Y:S02]  /*0980*/  VIADD R13, R14, 0x20 ;  /* 0x000000200e0d7836 */ /* 0x000fe40000000000 */
[-CC-:B------:R-:W-:Y:S01]  /*0990*/  FFMA.RM R10, R18, R16.reuse, R15.reuse ;  /* 0x00000010120a7223 */ /* 0x180fe2000000400f */
[----:B------:R-:W-:Y:S02]  /*09a0*/  ISETP.NE.AND P2, PT, R14, RZ, PT ;  /* 0x000000ff0e00720c */ /* 0x000fe40003f45270 */
[----:B------:R-:W-:Y:S01]  /*09b0*/  LOP3.LUT R12, R3, 0x7fffff, RZ, 0xc0, !PT ;  /* 0x007fffff030c7812 */ /* 0x000fe200078ec0ff */
[----:B------:R-:W-:Y:S01]  /*09c0*/  FFMA.RP R3, R18, R16, R15 ;  /* 0x0000001012037223 */ /* 0x000fe2000000800f */
[----:B------:R-:W-:Y:S01]  /*09d0*/  ISETP.NE.AND P1, PT, R14, RZ, PT ;  /* 0x000000ff0e00720c */ /* 0x000fe20003f25270 */
[----:B------:R-:W-:Y:S01]  /*09e0*/  IMAD.MOV R14, RZ, RZ, -R14 ;  /* 0x000000ffff0e7224 */ /* 0x000fe200078e0a0e */
[----:B------:R-:W-:-:S02]  /*09f0*/  LOP3.LUT R12, R12, 0x800000, RZ, 0xfc, !PT ;  /* 0x008000000c0c7812 */ /* 0x000fc400078efcff */
[----:B------:R-:W-:Y:S02]  /*0a00*/  FSETP.NEU.FTZ.AND P0, PT, R3, R10, PT ;  /* 0x0000000a0300720b */ /* 0x000fe40003f1d000 */
[----:B------:R-:W-:Y:S02]  /*0a10*/  SHF.L.U32 R13, R12, R13, RZ ;  /* 0x0000000d0c0d7219 */ /* 0x000fe400000006ff */
[----:B------:R-:W-:Y:S02]  /*0a20*/  SEL R3, R14, RZ, P2 ;  /* 0x000000ff0e037207 */ /* 0x000fe40001000000 */
[----:B------:R-:W-:Y:S02]  /*0a30*/  ISETP.NE.AND P1, PT, R13, RZ, P1 ;  /* 0x000000ff0d00720c */ /* 0x000fe40000f25270 */
[----:B------:R-:W-:Y:S02]  /*0a40*/  SHF.R.U32.HI R3, RZ, R3, R12 ;  /* 0x00000003ff037219 */ /* 0x000fe4000001160c */
[----:B------:R-:W-:-:S02]  /*0a50*/  PLOP3.LUT P0, PT, P0, P1, PT, 0xf8, 0x8f ;  /* 0x00000000008f781c */ /* 0x000fc40000703f70 */
[----:B------:R-:W-:Y:S02]  /*0a60*/  SHF.R.U32.HI R13, RZ, 0x1, R3 ;  /* 0x00000001ff0d7819 */ /* 0x000fe40000011603 */
[----:B------:R-:W-:-:S04]  /*0a70*/  SEL R10, RZ, 0x1, !P0 ;  /* 0x00000001ff0a7807 */ /* 0x000fc80004000000 */
[----:B------:R-:W-:-:S04]  /*0a80*/  LOP3.LUT R10, R10, 0x1, R13, 0xf8, !PT ;  /* 0x000000010a0a7812 */ /* 0x000fc800078ef80d */
[----:B------:R-:W-:-:S05]  /*0a90*/  LOP3.LUT R10, R10, R3, RZ, 0xc0, !PT ;  /* 0x000000030a0a7212 */ /* 0x000fca00078ec0ff */
[----:B------:R-:W-:-:S05]  /*0aa0*/  IMAD.IADD R13, R13, 0x1, R10 ;  /* 0x000000010d0d7824 */ /* 0x000fca00078e020a */
[----:B------:R-:W-:Y:S01]  /*0ab0*/  LOP3.LUT R0, R13, R0, RZ, 0xfc, !PT ;  /* 0x000000000d007212 */ /* 0x000fe200078efcff */
[----:B------:R-:W-:Y:S06]  /*0ac0*/  BRA `(.L_x_16) ;  /* 0x0000000000107947 */ /* 0x000fec0003800000 */
.L_x_15:
[----:B------:R-:W-:-:S04]  /*0ad0*/  LOP3.LUT R0, R0, 0x80000000, RZ, 0xc0, !PT ;  /* 0x8000000000007812 */ /* 0x000fc800078ec0ff */
[----:B------:R-:W-:Y:S01]  /*0ae0*/  LOP3.LUT R0, R0, 0x7f800000, RZ, 0xfc, !PT ;  /* 0x7f80000000007812 */ /* 0x000fe200078efcff */
[----:B------:R-:W-:Y:S06]  /*0af0*/  BRA `(.L_x_16) ;  /* 0x0000000000047947 */ /* 0x000fec0003800000 */
.L_x_14:
[----:B------:R-:W-:-:S07]  /*0b00*/  IMAD R0, R13, 0x800000, R0 ;  /* 0x008000000d007824 */ /* 0x000fce00078e0200 */
.L_x_16:
[----:B------:R-:W-:Y:S05]  /*0b10*/  BSYNC.RECONVERGENT B2 ;  /* 0x0000000000027941 */ /* 0x000fea0003800200 */
.L_x_13:
[----:B------:R-:W-:Y:S05]  /*0b20*/  BRA `(.L_x_17) ;  /* 0x0000000000207947 */ /* 0x000fea0003800000 */
.L_x_12:
[----:B------:R-:W-:-:S04]  /*0b30*/  LOP3.LUT R0, R14, 0x80000000, R13, 0x48, !PT ;  /* 0x800000000e007812 */ /* 0x000fc800078e480d */
[----:B------:R-:W-:Y:S01]  /*0b40*/  LOP3.LUT R0, R0, 0x7f800000, RZ, 0xfc, !PT ;  /* 0x7f80000000007812 */ /* 0x000fe200078efcff */
[----:B------:R-:W-:Y:S06]  /*0b50*/  BRA `(.L_x_17) ;  /* 0x0000000000147947 */ /* 0x000fec0003800000 */
.L_x_11:
[----:B------:R-:W-:Y:S01]  /*0b60*/  LOP3.LUT R0, R14, 0x80000000, R13, 0x48, !PT ;  /* 0x800000000e007812 */ /* 0x000fe200078e480d */
[----:B------:R-:W-:Y:S06]  /*0b70*/  BRA `(.L_x_17) ;  /* 0x00000000000c7947 */ /* 0x000fec0003800000 */
.L_x_10:
[----:B------:R-:W0:Y:S01]  /*0b80*/  MUFU.RSQ R0, -QNAN ;  /* 0xffc0000000007908 */ /* 0x000e220000001400 */
[----:B------:R-:W-:Y:S05]  /*0b90*/  BRA `(.L_x_17) ;  /* 0x0000000000047947 */ /* 0x000fea0003800000 */
.L_x_9:
[----:B------:R-:W-:-:S07]  /*0ba0*/  FADD.FTZ R0, R0, R3 ;  /* 0x0000000300007221 */ /* 0x000fce0000010000 */
.L_x_17:
[----:B------:R-:W-:Y:S05]  /*0bb0*/  BSYNC.RECONVERGENT B1 ;  /* 0x0000000000017941 */ /* 0x000fea0003800200 */
.L_x_7:
[----:B------:R-:W-:Y:S02]  /*0bc0*/  IMAD.MOV.U32 R12, RZ, RZ, R8 ;  /* 0x000000ffff0c7224 */ /* 0x000fe400078e0008 */
[----:B------:R-:W-:-:S04]  /*0bd0*/  IMAD.MOV.U32 R13, RZ, RZ, 0x0 ;  /* 0x00000000ff0d7424 */ /* 0x000fc800078e00ff */
[----:B0-----:R-:W-:Y:S05]  /*0be0*/  RET.REL.NODEC R12 `(_Z25kernel_arithmetic_forwardPfS_ifi) ;  /* 0xfffffff40c047950 */ /* 0x001fea0003c3ffff */
.L_x_18:
[----:B------:R-:W-:-:S00]  /*0bf0*/  BRA `(.L_x_18) ;  /* 0xfffffffc00fc7947 */ /* 0x000fc0000383ffff */
[----:B------:R-:W-:-:S00]  /*0c00*/  NOP ;  /* 0x0000000000007918 */ /* 0x000fc00000000000 */
[----:B------:R-:W-:-:S00]  /*0c10*/  NOP ;  /* 0x0000000000007918 */ /* 0x000fc00000000000 */
[----:B------:R-:W-:-:S00]  /*0c20*/  NOP ;  /* 0x0000000000007918 */ /* 0x000fc00000000000 */
[----:B------:R-:W-:-:S00]  /*0c30*/  NOP ;  /* 0x0000000000007918 */ /* 0x000fc00000000000 */
[----:B------:R-:W-:-:S00]  /*0c40*/  NOP ;  /* 0x0000000000007918 */ /* 0x000fc00000000000 */
[----:B------:R-:W-:-:S00]  /*0c50*/  NOP ;  /* 0x0000000000007918 */ /* 0x000fc00000000000 */
[----:B------:R-:W-:-:S00]  /*0c60*/  NOP ;  /* 0x0000000000007918 */ /* 0x000fc00000000000 */
[----:B------:R-:W-:-:S00]  /*0c70*/  NOP ;  /* 0x0000000000007918 */ /* 0x000fc00000000000 */
.L_x_23:


//--------------------- .nv.shared.reserved.0     --------------------------
	.section	.nv.shared.reserved.0,"aw",@nobits
	.weak		__nv_reservedSMEM_offset_0_alias
	.size		__nv_reservedSMEM_offset_0_alias, 0, 64
	.other		__nv_reservedSMEM_offset_0_alias,@"STO_CUDA_RESERVED_SHARED STV_DEFAULT"
__nv_reservedSMEM_offset_0_alias:
	.zero		0
	.zero		64


//--------------------- .nv.constant0._Z25kernel_arithmetic_forwardPfS_ifi --------------------------
	.section	.nv.constant0._Z25kernel_arithmetic_forwardPfS_ifi,"a",@progbits
	.sectionflags	@""
	.align	4
.nv.constant0._Z25kernel_arithmetic_forwardPfS_ifi:
	.zero		924


//--------------------- SYMBOLS --------------------------

	.type		.nv.reservedSmem.offset0,@object
	.size		.nv.reservedSmem.offset0,0x4
